	.headerflags	@"EF_CUDA_TEXMODE_UNIFIED EF_CUDA_64BIT_ADDRESS EF_CUDA_ACCELERATORS EF_CUDA_SM90 EF_CUDA_VIRTUAL_SM(EF_CUDA_SM90)"
	.elftype	@"ET_EXEC"


//--------------------- .nv.info                  --------------------------
	.section	.nv.info,"",@"SHT_CUDA_INFO"
	.align	4


	//----- nvinfo : EIATTR_REGCOUNT
	.align		4
        /*0000*/ 	.byte	0x04, 0x2f
        /*0002*/ 	.short	(.L_1 - .L_0)
	.align		4
.L_0:
        /*0004*/ 	.word	index@(triton_poi_fused__unsafe_index_add_mul_sub_24)
        /*0008*/ 	.word	0x00000022


	//----- nvinfo : EIATTR_MIN_STACK_SIZE
	.align		4
.L_1:
        /*000c*/ 	.byte	0x04, 0x12
        /*000e*/ 	.short	(.L_3 - .L_2)
	.align		4
.L_2:
        /*0010*/ 	.word	index@(triton_poi_fused__unsafe_index_add_mul_sub_24)
        /*0014*/ 	.word	0x00000000


	//----- nvinfo : EIATTR_FRAME_SIZE
	.align		4
.L_3:
        /*0018*/ 	.byte	0x04, 0x11
        /*001a*/ 	.short	(.L_5 - .L_4)
	.align		4
.L_4:
        /*001c*/ 	.word	index@(triton_poi_fused__unsafe_index_add_mul_sub_24)
        /*0020*/ 	.word	0x00000000


	//----- nvinfo : EIATTR_MIN_STACK_SIZE
	.align		4
.L_5:
        /*0024*/ 	.byte	0x04, 0x12
        /*0026*/ 	.short	(.L_7 - .L_6)
	.align		4
.L_6:
        /*0028*/ 	.word	index@(triton_poi_fused__unsafe_index_add_mul_sub_24)
        /*002c*/ 	.word	0x00000000
.L_7:


//--------------------- .nv.info.triton_poi_fused__unsafe_index_add_mul_sub_24 --------------------------
	.section	.nv.info.triton_poi_fused__unsafe_index_add_mul_sub_24,"",@"SHT_CUDA_INFO"
	.sectionflags	@""
	.align	4


	//----- nvinfo : EIATTR_CUDA_API_VERSION
	.align		4
        /*0000*/ 	.byte	0x04, 0x37
        /*0002*/ 	.short	(.L_9 - .L_8)
.L_8:
        /*0004*/ 	.word	0x0000007c


	//----- nvinfo : EIATTR_KPARAM_INFO
	.align		4
.L_9:
        /*0008*/ 	.byte	0x04, 0x17
        /*000a*/ 	.short	(.L_11 - .L_10)
.L_10:
        /*000c*/ 	.word	0x00000000
        /*0010*/ 	.short	0x0006
        /*0012*/ 	.short	0x0030
        /*0014*/ 	.byte	0x00, 0xf0, 0x11, 0x00


	//----- nvinfo : EIATTR_KPARAM_INFO
	.align		4
.L_11:
        /*0018*/ 	.byte	0x04, 0x17
        /*001a*/ 	.short	(.L_13 - .L_12)
.L_12:
        /*001c*/ 	.word	0x00000000
        /*0020*/ 	.short	0x0005
        /*0022*/ 	.short	0x0028
        /*0024*/ 	.byte	0x00, 0xf4, 0x21, 0x00


	//----- nvinfo : EIATTR_KPARAM_INFO
	.align		4
.L_13:
        /*0028*/ 	.byte	0x04, 0x17
        /*002a*/ 	.short	(.L_15 - .L_14)
.L_14:
        /*002c*/ 	.word	0x00000000
        /*0030*/ 	.short	0x0004
        /*0032*/ 	.short	0x0020
        /*0034*/ 	.byte	0x00, 0xf4, 0x21, 0x00


	//----- nvinfo : EIATTR_KPARAM_INFO
	.align		4
.L_15:
        /*0038*/ 	.byte	0x04, 0x17
        /*003a*/ 	.short	(.L_17 - .L_16)
.L_16:
        /*003c*/ 	.word	0x00000000
        /*0040*/ 	.short	0x0003
        /*0042*/ 	.short	0x0018
        /*0044*/ 	.byte	0x00, 0xf4, 0x21, 0x00


	//----- nvinfo : EIATTR_KPARAM_INFO
	.align		4
.L_17:
        /*0048*/ 	.byte	0x04, 0x17
        /*004a*/ 	.short	(.L_19 - .L_18)
.L_18:
        /*004c*/ 	.word	0x00000000
        /*0050*/ 	.short	0x0002
        /*0052*/ 	.short	0x0010
        /*0054*/ 	.byte	0x00, 0xf4, 0x21, 0x00


	//----- nvinfo : EIATTR_KPARAM_INFO
	.align		4
.L_19:
        /*0058*/ 	.byte	0x04, 0x17
        /*005a*/ 	.short	(.L_21 - .L_20)
.L_20:
        /*005c*/ 	.word	0x00000000
        /*0060*/ 	.short	0x0001
        /*0062*/ 	.short	0x0008
        /*0064*/ 	.byte	0x00, 0xf4, 0x21, 0x00


	//----- nvinfo : EIATTR_KPARAM_INFO
	.align		4
.L_21:
        /*0068*/ 	.byte	0x04, 0x17
        /*006a*/ 	.short	(.L_23 - .L_22)
.L_22:
        /*006c*/ 	.word	0x00000000
        /*0070*/ 	.short	0x0000
        /*0072*/ 	.short	0x0000
        /*0074*/ 	.byte	0x00, 0xf4, 0x21, 0x00


	//----- nvinfo : EIATTR_SPARSE_MMA_MASK
	.align		4
.L_23:
        /*0078*/ 	.byte	0x03, 0x50
        /*007a*/ 	.short	0x0000


	//----- nvinfo : EIATTR_MAXREG_COUNT
	.align		4
        /*007c*/ 	.byte	0x03, 0x1b
        /*007e*/ 	.short	0x00ff


	//----- nvinfo : EIATTR_EXIT_INSTR_OFFSETS
	.align		4
        /*0080*/ 	.byte	0x04, 0x1c
        /*0082*/ 	.short	(.L_25 - .L_24)


	//   ....[0]....
.L_24:
        /*0084*/ 	.word	0x00000b40


	//----- nvinfo : EIATTR_REQNTID
	.align		4
.L_25:
        /*0088*/ 	.byte	0x04, 0x10
        /*008a*/ 	.short	(.L_27 - .L_26)
.L_26:
        /*008c*/ 	.word	0x00000080
        /*0090*/ 	.word	0x00000001
        /*0094*/ 	.word	0x00000001


	//----- nvinfo : EIATTR_CBANK_PARAM_SIZE
	.align		4
.L_27:
        /*0098*/ 	.byte	0x03, 0x19
        /*009a*/ 	.short	0x0034


	//----- nvinfo : EIATTR_PARAM_CBANK
	.align		4
        /*009c*/ 	.byte	0x04, 0x0a
        /*009e*/ 	.short	(.L_29 - .L_28)
	.align		4
.L_28:
        /*00a0*/ 	.word	index@(.nv.constant0.triton_poi_fused__unsafe_index_add_mul_sub_24)
        /*00a4*/ 	.short	0x0210
        /*00a6*/ 	.short	0x0034


	//----- nvinfo : EIATTR_SW_WAR
	.align		4
.L_29:
        /*00a8*/ 	.byte	0x04, 0x36
        /*00aa*/ 	.short	(.L_31 - .L_30)
.L_30:
        /*00ac*/ 	.word	0x00000008
.L_31:


//--------------------- .nv.callgraph             --------------------------
	.section	.nv.callgraph,"",@"SHT_CUDA_CALLGRAPH"
	.align	4
	.sectionentsize	8
	.align		4
        /*0000*/ 	.word	0x00000000
	.align		4
        /*0004*/ 	.word	0xffffffff
	.align		4
        /*0008*/ 	.word	0x00000000
	.align		4
        /*000c*/ 	.word	0xfffffffe
	.align		4
        /*0010*/ 	.word	0x00000000
	.align		4
        /*0014*/ 	.word	0xfffffffd
	.align		4
        /*0018*/ 	.word	0x00000000
	.align		4
        /*001c*/ 	.word	0xfffffffc


//--------------------- .text.triton_poi_fused__unsafe_index_add_mul_sub_24 --------------------------
	.section	.text.triton_poi_fused__unsafe_index_add_mul_sub_24,"ax",@progbits
	.align	128
        .global         triton_poi_fused__unsafe_index_add_mul_sub_24
        .type           triton_poi_fused__unsafe_index_add_mul_sub_24,@function
        .size           triton_poi_fused__unsafe_index_add_mul_sub_24,(.L_x_1 - triton_poi_fused__unsafe_index_add_mul_sub_24)
        .other          triton_poi_fused__unsafe_index_add_mul_sub_24,@"STO_CUDA_ENTRY STV_DEFAULT"
triton_poi_fused__unsafe_index_add_mul_sub_24:
.text.triton_poi_fused__unsafe_index_add_mul_sub_24:
[----:B------:R-:W-:Y:S01]  /*0000*/  LDC R1, c[0x0][0x28] ;  /* 0x00000a00ff017b82 */ /* 0x000fe20000000800 */
[----:B------:R-:W1:Y:S07]  /*0010*/  S2R R0, SR_TID.X ;  /* 0x0000000000007919 */ /* 0x000e6e0000002100 */
[----:B------:R-:W2:Y:S01]  /*0020*/  LDC.64 R4, c[0x0][0x210] ;  /* 0x00008400ff047b82 */ /* 0x000ea20000000a00 */
[----:B------:R-:W-:Y:S01]  /*0030*/  ULDC.64 UR4, c[0x0][0x208] ;  /* 0x0000820000047ab9 */ /* 0x000fe20000000a00 */
[----:B------:R-:W-:Y:S01]  /*0040*/  ULDC.64 UR6, c[0x0][0x220] ;  /* 0x0000880000067ab9 */ /* 0x000fe20000000a00 */
[----:B------:R-:W3:Y:S05]  /*0050*/  S2R R3, SR_CTAID.X ;  /* 0x0000000000037919 */ /* 0x000eea0000002500 */
[----:B------:R-:W4:Y:S01]  /*0060*/  LDC.64 R26, c[0x0][0x218] ;  /* 0x00008600ff1a7b82 */ /* 0x000f220000000a00 */
[----:B-1----:R-:W-:Y:S01]  /*0070*/  IMAD.SHL.U32 R0, R0, 0x4, RZ ;  /* 0x0000000400007824 */ /* 0x002fe200078e00ff */
[----:B---3--:R-:W-:-:S04]  /*0080*/  SHF.R.S32.HI R18, RZ, 0x15, R3 ;  /* 0x00000015ff127819 */ /* 0x008fc80000011403 */
[----:B------:R-:W-:Y:S02]  /*0090*/  LOP3.LUT R0, R0, 0x1fc, RZ, 0xc0, !PT ;  /* 0x000001fc00007812 */ /* 0x000fe400078ec0ff */
[----:B------:R-:W-:-:S03]  /*00a0*/  SGXT R18, R18, 0x1 ;  /* 0x000000011212781a */ /* 0x000fc60000000200 */
[----:B------:R-:W-:-:S04]  /*00b0*/  IMAD R3, R3, 0x400, R0 ;  /* 0x0000040003037824 */ /* 0x000fc800078e0200 */
[----:B------:R-:W-:Y:S01]  /*00c0*/  VIADD R17, R3, 0x200 ;  /* 0x0000020003117836 */ /* 0x000fe20000000000 */
[----:B------:R-:W-:-:S04]  /*00d0*/  SHF.R.S32.HI R0, RZ, 0x1f, R3 ;  /* 0x0000001fff007819 */ /* 0x000fc80000011403 */
[----:B------:R-:W-:Y:S02]  /*00e0*/  LEA.HI R6, R18, R17, RZ, 0x3 ;  /* 0x0000001112067211 */ /* 0x000fe400078f18ff */
[----:B------:R-:W-:Y:S02]  /*00f0*/  LEA.HI R0, R0, R3, RZ, 0x3 ;  /* 0x0000000300007211 */ /* 0x000fe400078f18ff */
[----:B------:R-:W-:Y:S02]  /*0100*/  SHF.R.S32.HI R6, RZ, 0x3, R6 ;  /* 0x00000003ff067819 */ /* 0x000fe40000011406 */
[----:B------:R-:W-:Y:S02]  /*0110*/  SHF.R.S32.HI R2, RZ, 0x3, R0 ;  /* 0x00000003ff027819 */ /* 0x000fe40000011400 */
[----:B------:R-:W-:Y:S02]  /*0120*/  LEA.HI R8, R6, R6, RZ, 0x3 ;  /* 0x0000000606087211 */ /* 0x000fe400078f18ff */
[----:B------:R-:W-:-:S02]  /*0130*/  LEA.HI R7, R2, R2, RZ, 0x3 ;  /* 0x0000000202077211 */ /* 0x000fc400078f18ff */
[----:B------:R-:W-:Y:S02]  /*0140*/  LOP3.LUT R9, R8, 0xfffffff8, RZ, 0xc0, !PT ;  /* 0xfffffff808097812 */ /* 0x000fe400078ec0ff */
[----:B------:R-:W-:Y:S02]  /*0150*/  LOP3.LUT R7, R7, 0xfffffff8, RZ, 0xc0, !PT ;  /* 0xfffffff807077812 */ /* 0x000fe400078ec0ff */
[----:B------:R-:W-:Y:S01]  /*0160*/  LOP3.LUT R16, R0, 0xfffffff8, RZ, 0xc0, !PT ;  /* 0xfffffff800107812 */ /* 0x000fe200078ec0ff */
[----:B------:R-:W-:Y:S02]  /*0170*/  IMAD.IADD R9, R6, 0x1, -R9 ;  /* 0x0000000106097824 */ /* 0x000fe400078e0a09 */
[----:B------:R-:W-:Y:S02]  /*0180*/  IMAD.IADD R7, R2, 0x1, -R7 ;  /* 0x0000000102077824 */ /* 0x000fe400078e0a07 */
[--C-:B--2---:R-:W-:Y:S02]  /*0190*/  IMAD.WIDE R10, R9, 0x8, R4.reuse ;  /* 0x00000008090a7825 */ /* 0x104fe400078e0204 */
[----:B------:R-:W1:Y:S02]  /*01a0*/  LDC.64 R8, c[0x0][0x228] ;  /* 0x00008a00ff087b82 */ /* 0x000e640000000a00 */
[----:B------:R-:W-:-:S02]  /*01b0*/  IMAD.WIDE R20, R7, 0x8, R4 ;  /* 0x0000000807147825 */ /* 0x000fc400078e0204 */
[----:B------:R-:W2:Y:S02]  /*01c0*/  LDG.E.EL.64 R10, desc[UR4][R10.64] ;  /* 0x000000040a0a7981 */ /* 0x000ea4000c2e1b00 */
[----:B------:R-:W-:Y:S02]  /*01d0*/  IMAD.IADD R16, R3, 0x1, -R16 ;  /* 0x0000000103107824 */ /* 0x000fe400078e0a10 */
[----:B------:R-:W3:Y:S02]  /*01e0*/  LDG.E.EL.64 R20, desc[UR4][R20.64] ;  /* 0x0000000414147981 */ /* 0x000ee4000c2e1b00 */
[----:B----4-:R-:W-:-:S06]  /*01f0*/  IMAD.WIDE R12, R16, 0x8, R26 ;  /* 0x00000008100c7825 */ /* 0x010fcc00078e021a */
[----:B------:R-:W4:Y:S01]  /*0200*/  LDG.E.EL.128 R12, desc[UR4][R12.64] ;  /* 0x000000040c0c7981 */ /* 0x000f22000c2e1d00 */
[----:B-1----:R-:W-:-:S06]  /*0210*/  IMAD.WIDE R4, R16, 0x8, R8 ;  /* 0x0000000810047825 */ /* 0x002fcc00078e0208 */
[----:B------:R-:W5:Y:S01]  /*0220*/  LDG.E.EL.128 R4, desc[UR4][R4.64] ;  /* 0x0000000404047981 */ /* 0x000f62000c2e1d00 */
[----:B------:R-:W-:-:S05]  /*0230*/  VIADD R25, R3, 0x2 ;  /* 0x0000000203197836 */ /* 0x000fca0000000000 */
[----:B------:R-:W-:-:S04]  /*0240*/  LEA.HI R0, R18, R25, RZ, 0x3 ;  /* 0x0000001912007211 */ /* 0x000fc800078f18ff */
[----:B------:R-:W-:-:S05]  /*0250*/  LOP3.LUT R0, R0, 0xfffffff8, RZ, 0xc0, !PT ;  /* 0xfffffff800007812 */ /* 0x000fca00078ec0ff */
[----:B------:R-:W-:Y:S01]  /*0260*/  IMAD.IADD R25, R25, 0x1, -R0 ;  /* 0x0000000119197824 */ /* 0x000fe200078e0a00 */
[----:B------:R-:W-:-:S04]  /*0270*/  LEA.HI R17, R18, R17, RZ, 0x6 ;  /* 0x0000001112117211 */ /* 0x000fc800078f30ff */
[----:B------:R-:W-:Y:S02]  /*0280*/  SHF.R.S32.HI R17, RZ, 0x6, R17 ;  /* 0x00000006ff117819 */ /* 0x000fe40000011411 */
[----:B--2---:R-:W-:-:S04]  /*0290*/  SHF.R.U32.HI R23, RZ, 0x1d, R11 ;  /* 0x0000001dff177819 */ /* 0x004fc8000001160b */
[----:B------:R-:W-:Y:S02]  /*02a0*/  LOP3.LUT R23, R23, 0x4, RZ, 0xc0, !PT ;  /* 0x0000000417177812 */ /* 0x000fe400078ec0ff */
[----:B---3--:R-:W-:Y:S02]  /*02b0*/  SHF.R.U32.HI R19, RZ, 0x1d, R21 ;  /* 0x0000001dff137819 */ /* 0x008fe40000011615 */
[----:B------:R-:W-:Y:S02]  /*02c0*/  IADD3 R2, P1, R10, R23, RZ ;  /* 0x000000170a027210 */ /* 0x000fe40007f3e0ff */
[----:B------:R-:W-:-:S03]  /*02d0*/  LOP3.LUT R19, R19, 0x4, RZ, 0xc0, !PT ;  /* 0x0000000413137812 */ /* 0x000fc600078ec0ff */
[----:B------:R-:W-:Y:S01]  /*02e0*/  IMAD.X R11, RZ, RZ, R11, P1 ;  /* 0x000000ffff0b7224 */ /* 0x000fe200008e060b */
[----:B------:R-:W-:Y:S02]  /*02f0*/  IADD3 R19, P0, R20, R19, RZ ;  /* 0x0000001314137210 */ /* 0x000fe40007f1e0ff */
[----:B----4-:R-:W-:Y:S02]  /*0300*/  SHF.R.U32.HI R28, RZ, 0x1b, R13 ;  /* 0x0000001bff1c7819 */ /* 0x010fe4000001160d */
[----:B------:R-:W-:Y:S01]  /*0310*/  SHF.L.U64.HI R0, R2, 0x4, R11 ;  /* 0x0000000402007819 */ /* 0x000fe2000001020b */
[----:B------:R-:W-:Y:S01]  /*0320*/  IMAD.X R20, RZ, RZ, R21, P0 ;  /* 0x000000ffff147224 */ /* 0x000fe200000e0615 */
[----:B------:R-:W-:Y:S01]  /*0330*/  LEA R29, P0, R12, UR6, 0x2 ;  /* 0x000000060c1d7c11 */ /* 0x000fe2000f8010ff */
[----:B------:R-:W-:Y:S01]  /*0340*/  IMAD.SHL.U32 R2, R2, 0x10, RZ ;  /* 0x0000001002027824 */ /* 0x000fe200078e00ff */
[----:B------:R-:W-:Y:S02]  /*0350*/  LOP3.LUT R28, R28, 0x10, RZ, 0xc0, !PT ;  /* 0x000000101c1c7812 */ /* 0x000fe400078ec0ff */
[----:B------:R-:W-:-:S02]  /*0360*/  LEA.HI.X R13, R12, UR7, R13, 0x2, P0 ;  /* 0x000000070c0d7c11 */ /* 0x000fc400080f140d */
[----:B------:R-:W-:Y:S01]  /*0370*/  IADD3 R22, P2, P3, R2, R29, R28 ;  /* 0x0000001d02167210 */ /* 0x000fe20007b5e01c */
[C---:B------:R-:W-:Y:S01]  /*0380*/  IMAD.SHL.U32 R10, R19.reuse, 0x10, RZ ;  /* 0x00000010130a7824 */ /* 0x040fe200078e00ff */
[----:B------:R-:W-:Y:S02]  /*0390*/  SHF.L.U64.HI R11, R19, 0x4, R20 ;  /* 0x00000004130b7819 */ /* 0x000fe40000010214 */
[----:B------:R-:W-:Y:S02]  /*03a0*/  IADD3.X R23, R0, R13, RZ, P2, P3 ;  /* 0x0000000d00177210 */ /* 0x000fe400017e64ff */
[----:B------:R-:W-:Y:S02]  /*03b0*/  SHF.R.U32.HI R19, RZ, 0x1b, R15 ;  /* 0x0000001bff137819 */ /* 0x000fe4000001160f */
[----:B------:R-:W-:Y:S01]  /*03c0*/  LEA R12, P2, R14, UR6, 0x2 ;  /* 0x000000060e0c7c11 */ /* 0x000fe2000f8410ff */
[----:B------:R-:W-:Y:S01]  /*03d0*/  IMAD.SHL.U32 R20, R17, 0x10, RZ ;  /* 0x0000001011147824 */ /* 0x000fe200078e00ff */
[----:B------:R-:W-:-:S02]  /*03e0*/  IADD3 R28, P0, P1, R10, R29, R28 ;  /* 0x0000001d0a1c7210 */ /* 0x000fc4000791e01c */
[----:B------:R-:W-:Y:S02]  /*03f0*/  LEA.HI R17, R18, R3, RZ, 0x6 ;  /* 0x0000000312117211 */ /* 0x000fe400078f30ff */
[----:B------:R-:W-:Y:S02]  /*0400*/  LOP3.LUT R19, R19, 0x10, RZ, 0xc0, !PT ;  /* 0x0000001013137812 */ /* 0x000fe400078ec0ff */
[----:B------:R-:W-:Y:S02]  /*0410*/  LEA.HI.X R14, R14, UR7, R15, 0x2, P2 ;  /* 0x000000070e0e7c11 */ /* 0x000fe400090f140f */
[----:B-----5:R-:W-:Y:S02]  /*0420*/  SHF.R.U32.HI R15, RZ, 0x1b, R5 ;  /* 0x0000001bff0f7819 */ /* 0x020fe40000011605 */
[----:B------:R-:W-:Y:S02]  /*0430*/  IADD3 R18, P5, P4, R10, R12, R19 ;  /* 0x0000000c0a127210 */ /* 0x000fe40007cbe013 */
[----:B------:R-:W-:-:S02]  /*0440*/  SHF.R.S32.HI R17, RZ, 0x6, R17 ;  /* 0x00000006ff117819 */ /* 0x000fc40000011411 */
[----:B------:R-:W-:Y:S02]  /*0450*/  IADD3.X R29, R11, R13, RZ, P0, P1 ;  /* 0x0000000d0b1d7210 */ /* 0x000fe400007e24ff */
[----:B------:R-:W-:Y:S02]  /*0460*/  LOP3.LUT R13, R15, 0x10, RZ, 0xc0, !PT ;  /* 0x000000100f0d7812 */ /* 0x000fe400078ec0ff */
[----:B------:R-:W-:Y:S02]  /*0470*/  LEA R15, P0, R4, UR6, 0x2 ;  /* 0x00000006040f7c11 */ /* 0x000fe4000f8010ff */
[----:B------:R-:W-:Y:S01]  /*0480*/  IADD3 R12, P3, P2, R2, R12, R19 ;  /* 0x0000000c020c7210 */ /* 0x000fe20007a7e013 */
[----:B------:R-:W-:Y:S01]  /*0490*/  IMAD.SHL.U32 R21, R17, 0x10, RZ ;  /* 0x0000001011157824 */ /* 0x000fe200078e00ff */
[----:B------:R-:W-:Y:S02]  /*04a0*/  IADD3.X R19, R11, R14, RZ, P5, P4 ;  /* 0x0000000e0b137210 */ /* 0x000fe40002fe84ff */
[----:B------:R-:W-:-:S02]  /*04b0*/  LEA.HI.X R5, R4, UR7, R5, 0x2, P0 ;  /* 0x0000000704057c11 */ /* 0x000fc400080f1405 */
[----:B------:R-:W-:Y:S01]  /*04c0*/  IADD3 R30, P0, P1, R10, R15, R13 ;  /* 0x0000000f0a1e7210 */ /* 0x000fe2000791e00d */
[----:B------:R-:W-:-:S03]  /*04d0*/  IMAD.WIDE R18, R21, 0x4, R18 ;  /* 0x0000000415127825 */ /* 0x000fc600078e0212 */
[----:B------:R-:W-:Y:S02]  /*04e0*/  IADD3.X R31, R11, R5, RZ, P0, P1 ;  /* 0x000000050b1f7210 */ /* 0x000fe400007e24ff */
[----:B------:R-:W-:Y:S01]  /*04f0*/  IADD3 R4, P0, P1, R2, R15, R13 ;  /* 0x0000000f02047210 */ /* 0x000fe2000791e00d */
[----:B------:R1:W2:Y:S01]  /*0500*/  LDG.E.EL R24, desc[UR4][R18.64] ;  /* 0x0000000412187981 */ /* 0x0002a2000c2e1900 */
[----:B------:R-:W-:Y:S01]  /*0510*/  IADD3.X R13, R0, R14, RZ, P3, P2 ;  /* 0x0000000e000d7210 */ /* 0x000fe20001fe44ff */
[----:B------:R-:W-:Y:S01]  /*0520*/  IMAD.WIDE R22, R20, 0x4, R22 ;  /* 0x0000000414167825 */ /* 0x000fe200078e0216 */
[----:B------:R-:W-:-:S03]  /*0530*/  IADD3.X R5, R0, R5, RZ, P0, P1 ;  /* 0x0000000500057210 */ /* 0x000fc600007e24ff */
[C---:B------:R-:W-:Y:S02]  /*0540*/  IMAD.WIDE R12, R20.reuse, 0x4, R12 ;  /* 0x00000004140c7825 */ /* 0x040fe400078e020c */
[----:B------:R-:W3:Y:S01]  /*0550*/  LDG.E.EL R22, desc[UR4][R22.64] ;  /* 0x0000000416167981 */ /* 0x000ee2000c2e1900 */
[----:B-1----:R-:W1:Y:S01]  /*0560*/  LDC.64 R18, c[0x0][0x230] ;  /* 0x00008c00ff127b82 */ /* 0x002e620000000a00 */
[----:B------:R-:W-:-:S04]  /*0570*/  IMAD.WIDE R14, R20, 0x4, R4 ;  /* 0x00000004140e7825 */ /* 0x000fc800078e0204 */
[C---:B------:R-:W-:Y:S01]  /*0580*/  IMAD.WIDE R4, R25.reuse, 0x8, R8 ;  /* 0x0000000819047825 */ /* 0x040fe200078e0208 */
[----:B------:R-:W-:Y:S01]  /*0590*/  SHF.R.U32.HI R8, RZ, 0x1b, R7 ;  /* 0x0000001bff087819 */ /* 0x000fe20000011607 */
[----:B------:R-:W3:Y:S04]  /*05a0*/  LDG.E.EL R9, desc[UR4][R14.64] ;  /* 0x000000040e097981 */ /* 0x000ee8000c2e1900 */
[----:B------:R4:W5:Y:S01]  /*05b0*/  LDG.E.EL R23, desc[UR4][R12.64] ;  /* 0x000000040c177981 */ /* 0x000962000c2e1900 */
[----:B------:R-:W-:Y:S01]  /*05c0*/  LOP3.LUT R8, R8, 0x10, RZ, 0xc0, !PT ;  /* 0x0000001008087812 */ /* 0x000fe200078ec0ff */
[----:B----4-:R-:W-:Y:S01]  /*05d0*/  IMAD.WIDE R12, R25, 0x8, R26 ;  /* 0x00000008190c7825 */ /* 0x010fe200078e021a */
[----:B------:R-:W-:-:S04]  /*05e0*/  LEA R25, P0, R6, UR6, 0x2 ;  /* 0x0000000606197c11 */ /* 0x000fc8000f8010ff */
[----:B------:R-:W-:Y:S02]  /*05f0*/  LEA.HI.X R7, R6, UR7, R7, 0x2, P0 ;  /* 0x0000000706077c11 */ /* 0x000fe400080f1407 */
[----:B------:R-:W-:Y:S01]  /*0600*/  IADD3 R14, P0, P1, R10, R25, R8 ;  /* 0x000000190a0e7210 */ /* 0x000fe2000791e008 */
[----:B------:R-:W-:-:S03]  /*0610*/  IMAD.WIDE R28, R21, 0x4, R28 ;  /* 0x00000004151c7825 */ /* 0x000fc600078e021c */
[----:B------:R-:W-:Y:S01]  /*0620*/  IADD3.X R15, R11, R7, RZ, P0, P1 ;  /* 0x000000070b0f7210 */ /* 0x000fe200007e24ff */
[----:B------:R-:W-:Y:S02]  /*0630*/  IMAD.WIDE R30, R21, 0x4, R30 ;  /* 0x00000004151e7825 */ /* 0x000fe400078e021e */
[----:B------:R-:W4:Y:S02]  /*0640*/  LDG.E.EL R28, desc[UR4][R28.64] ;  /* 0x000000041c1c7981 */ /* 0x000f24000c2e1900 */
[----:B-1----:R-:W-:-:S04]  /*0650*/  IMAD.WIDE R18, R16, 0x4, R18 ;  /* 0x0000000410127825 */ /* 0x002fc800078e0212 */
[----:B------:R-:W-:Y:S01]  /*0660*/  IMAD.WIDE R14, R21, 0x4, R14 ;  /* 0x00000004150e7825 */ /* 0x000fe200078e020e */
[----:B------:R-:W-:Y:S01]  /*0670*/  IADD3 R6, P0, P1, R2, R25, R8 ;  /* 0x0000001902067210 */ /* 0x000fe2000791e008 */
[----:B------:R-:W2:Y:S04]  /*0680*/  LDG.E.EL.128 R16, desc[UR4][R18.64] ;  /* 0x0000000412107981 */ /* 0x000ea8000c2e1d00 */
[----:B------:R-:W4:Y:S04]  /*0690*/  LDG.E.EL R29, desc[UR4][R30.64] ;  /* 0x000000041e1d7981 */ /* 0x000f28000c2e1900 */
[----:B------:R-:W2:Y:S01]  /*06a0*/  LDG.E.EL R25, desc[UR4][R14.64] ;  /* 0x000000040e197981 */ /* 0x000ea2000c2e1900 */
[----:B------:R-:W-:-:S03]  /*06b0*/  IADD3.X R7, R0, R7, RZ, P0, P1 ;  /* 0x0000000700077210 */ /* 0x000fc600007e24ff */
[----:B------:R-:W5:Y:S01]  /*06c0*/  LDG.E.EL.128 R12, desc[UR4][R12.64] ;  /* 0x000000040c0c7981 */ /* 0x000f62000c2e1d00 */
[----:B------:R-:W-:-:S05]  /*06d0*/  IMAD.WIDE R6, R20, 0x4, R6 ;  /* 0x0000000414067825 */ /* 0x000fca00078e0206 */
[----:B------:R-:W5:Y:S04]  /*06e0*/  LDG.E.EL R26, desc[UR4][R6.64] ;  /* 0x00000004061a7981 */ /* 0x000f68000c2e1900 */
[----:B------:R-:W5:Y:S01]  /*06f0*/  LDG.E.EL.128 R4, desc[UR4][R4.64] ;  /* 0x0000000404047981 */ /* 0x000f62000c2e1d00 */
[----:B---3--:R-:W-:Y:S01]  /*0700*/  FADD R9, -R22, R9 ;  /* 0x0000000916097221 */ /* 0x008fe20000000100 */
[----:B----4-:R-:W-:-:S04]  /*0710*/  FADD R29, -R28, R29 ;  /* 0x0000001d1c1d7221 */ /* 0x010fc80000000100 */
[C---:B--2---:R-:W-:Y:S01]  /*0720*/  FFMA R8, R16.reuse, R29, R28 ;  /* 0x0000001d10087223 */ /* 0x044fe2000000001c */
[----:B------:R-:W-:Y:S01]  /*0730*/  FFMA R16, R16, R9, R22 ;  /* 0x0000000910107223 */ /* 0x000fe20000000016 */
[--C-:B-----5:R-:W-:Y:S02]  /*0740*/  SHF.R.U32.HI R29, RZ, 0x1b, R13.reuse ;  /* 0x0000001bff1d7819 */ /* 0x120fe4000001160d */
[C---:B------:R-:W-:Y:S02]  /*0750*/  LEA R28, P0, R12.reuse, UR6, 0x2 ;  /* 0x000000060c1c7c11 */ /* 0x040fe4000f8010ff */
[----:B------:R-:W-:Y:S02]  /*0760*/  LOP3.LUT R29, R29, 0x10, RZ, 0xc0, !PT ;  /* 0x000000101d1d7812 */ /* 0x000fe400078ec0ff */
[----:B------:R-:W-:Y:S02]  /*0770*/  LEA.HI.X R9, R12, UR7, R13, 0x2, P0 ;  /* 0x000000070c097c11 */ /* 0x000fe400080f140d */
[----:B------:R-:W-:-:S02]  /*0780*/  IADD3 R12, P0, P1, R10, R28, R29 ;  /* 0x0000001c0a0c7210 */ /* 0x000fc4000791e01d */
[----:B------:R-:W-:Y:S02]  /*0790*/  IADD3 R28, P2, P3, R2, R28, R29 ;  /* 0x0000001c021c7210 */ /* 0x000fe40007b5e01d */
[-C--:B------:R-:W-:Y:S02]  /*07a0*/  IADD3.X R13, R11, R9.reuse, RZ, P0, P1 ;  /* 0x000000090b0d7210 */ /* 0x080fe400007e24ff */
[----:B------:R-:W-:Y:S01]  /*07b0*/  IADD3.X R29, R0, R9, RZ, P2, P3 ;  /* 0x00000009001d7210 */ /* 0x000fe200017e64ff */
[----:B------:R-:W-:Y:S01]  /*07c0*/  FADD R9, -R24, R25 ;  /* 0x0000001918097221 */ /* 0x000fe20000000100 */
[----:B------:R-:W-:Y:S01]  /*07d0*/  FADD R26, -R23, R26 ;  /* 0x0000001a171a7221 */ /* 0x000fe20000000100 */
[----:B------:R-:W-:Y:S02]  /*07e0*/  SHF.R.U32.HI R25, RZ, 0x1b, R15 ;  /* 0x0000001bff197819 */ /* 0x000fe4000001160f */
[C---:B------:R-:W-:Y:S01]  /*07f0*/  FFMA R9, R17.reuse, R9, R24 ;  /* 0x0000000911097223 */ /* 0x040fe20000000018 */
[----:B------:R-:W-:Y:S01]  /*0800*/  SHF.R.U32.HI R22, RZ, 0x1b, R5 ;  /* 0x0000001bff167819 */ /* 0x000fe20000011605 */
[----:B------:R-:W-:Y:S01]  /*0810*/  FFMA R17, R17, R26, R23 ;  /* 0x0000001a11117223 */ /* 0x000fe20000000017 */
[----:B------:R-:W-:-:S02]  /*0820*/  LEA R24, P1, R4, UR6, 0x2 ;  /* 0x0000000604187c11 */ /* 0x000fc4000f8210ff */
[----:B------:R-:W-:Y:S02]  /*0830*/  LEA R23, P0, R14, UR6, 0x2 ;  /* 0x000000060e177c11 */ /* 0x000fe4000f8010ff */
[----:B------:R-:W-:Y:S02]  /*0840*/  LOP3.LUT R25, R25, 0x10, RZ, 0xc0, !PT ;  /* 0x0000001019197812 */ /* 0x000fe400078ec0ff */
[----:B------:R-:W-:Y:S02]  /*0850*/  LOP3.LUT R22, R22, 0x10, RZ, 0xc0, !PT ;  /* 0x0000001016167812 */ /* 0x000fe400078ec0ff */
[----:B------:R-:W-:Y:S02]  /*0860*/  LEA.HI.X R27, R4, UR7, R5, 0x2, P1 ;  /* 0x00000007041b7c11 */ /* 0x000fe400088f1405 */
[----:B------:R-:W-:Y:S02]  /*0870*/  LEA.HI.X R26, R14, UR7, R15, 0x2, P0 ;  /* 0x000000070e1a7c11 */ /* 0x000fe400080f140f */
[----:B------:R-:W-:-:S02]  /*0880*/  IADD3 R4, P2, P3, R10, R23, R25 ;  /* 0x000000170a047210 */ /* 0x000fc40007b5e019 */
[----:B------:R-:W-:Y:S02]  /*0890*/  IADD3 R14, P4, P5, R10, R24, R22 ;  /* 0x000000180a0e7210 */ /* 0x000fe40007d9e016 */
[C---:B------:R-:W-:Y:S02]  /*08a0*/  IADD3.X R5, R11.reuse, R26, RZ, P2, P3 ;  /* 0x0000001a0b057210 */ /* 0x040fe400017e64ff */
[----:B------:R-:W-:Y:S01]  /*08b0*/  IADD3.X R15, R11, R27, RZ, P4, P5 ;  /* 0x0000001b0b0f7210 */ /* 0x000fe200027ea4ff */
[----:B------:R-:W-:Y:S01]  /*08c0*/  IMAD.WIDE R4, R21, 0x4, R4 ;  /* 0x0000000415047825 */ /* 0x000fe200078e0204 */
[----:B------:R-:W-:-:S03]  /*08d0*/  IADD3 R22, P0, P1, R2, R24, R22 ;  /* 0x0000001802167210 */ /* 0x000fc6000791e016 */
[C---:B------:R-:W-:Y:S01]  /*08e0*/  IMAD.WIDE R14, R21.reuse, 0x4, R14 ;  /* 0x00000004150e7825 */ /* 0x040fe200078e020e */
[----:B------:R-:W-:Y:S01]  /*08f0*/  SHF.R.U32.HI R24, RZ, 0x1b, R7 ;  /* 0x0000001bff187819 */ /* 0x000fe20000011607 */
[----:B------:R-:W2:Y:S02]  /*0900*/  LDG.E.EL R4, desc[UR4][R4.64] ;  /* 0x0000000404047981 */ /* 0x000ea4000c2e1900 */
[----:B------:R-:W-:-:S04]  /*0910*/  IMAD.WIDE R12, R21, 0x4, R12 ;  /* 0x00000004150c7825 */ /* 0x000fc800078e020c */
[----:B------:R-:W-:Y:S02]  /*0920*/  IMAD.WIDE R28, R20, 0x4, R28 ;  /* 0x00000004141c7825 */ /* 0x000fe400078e021c */
[----:B------:R-:W3:Y:S04]  /*0930*/  LDG.E.EL R12, desc[UR4][R12.64] ;  /* 0x000000040c0c7981 */ /* 0x000ee8000c2e1900 */
[----:B------:R1:W3:Y:S04]  /*0940*/  LDG.E.EL R5, desc[UR4][R14.64] ;  /* 0x000000040e057981 */ /* 0x0002e8000c2e1900 */
[----:B------:R4:W5:Y:S01]  /*0950*/  LDG.E.EL R13, desc[UR4][R28.64] ;  /* 0x000000041c0d7981 */ /* 0x000962000c2e1900 */
[----:B-1----:R-:W-:-:S02]  /*0960*/  LOP3.LUT R15, R24, 0x10, RZ, 0xc0, !PT ;  /* 0x00000010180f7812 */ /* 0x002fc400078ec0ff */
[----:B------:R-:W-:-:S04]  /*0970*/  LEA R14, P2, R6, UR6, 0x2 ;  /* 0x00000006060e7c11 */ /* 0x000fc8000f8410ff */
[----:B------:R-:W-:Y:S02]  /*0980*/  LEA.HI.X R6, R6, UR7, R7, 0x2, P2 ;  /* 0x0000000706067c11 */ /* 0x000fe400090f1407 */
[----:B------:R-:W-:Y:S02]  /*0990*/  IADD3 R10, P4, P5, R10, R14, R15 ;  /* 0x0000000e0a0a7210 */ /* 0x000fe40007d9e00f */
[C---:B------:R-:W-:Y:S02]  /*09a0*/  IADD3 R24, P2, P3, R2.reuse, R23, R25 ;  /* 0x0000001702187210 */ /* 0x040fe40007b5e019 */
[----:B------:R-:W-:Y:S02]  /*09b0*/  IADD3.X R11, R11, R6, RZ, P4, P5 ;  /* 0x000000060b0b7210 */ /* 0x000fe400027ea4ff */
[----:B----4-:R-:W-:Y:S02]  /*09c0*/  IADD3 R28, P4, P5, R2, R14, R15 ;  /* 0x0000000e021c7210 */ /* 0x010fe40007d9e00f */
[----:B------:R-:W-:-:S02]  /*09d0*/  IADD3.X R25, R0, R26, RZ, P2, P3 ;  /* 0x0000001a00197210 */ /* 0x000fc400017e64ff */
[C---:B------:R-:W-:Y:S02]  /*09e0*/  IADD3.X R23, R0.reuse, R27, RZ, P0, P1 ;  /* 0x0000001b00177210 */ /* 0x040fe400007e24ff */
[----:B------:R-:W-:Y:S01]  /*09f0*/  IADD3.X R29, R0, R6, RZ, P4, P5 ;  /* 0x00000006001d7210 */ /* 0x000fe200027ea4ff */
[----:B------:R-:W-:Y:S02]  /*0a00*/  IMAD.WIDE R6, R21, 0x4, R10 ;  /* 0x0000000415067825 */ /* 0x000fe400078e020a */
[----:B------:R-:W1:Y:S02]  /*0a10*/  LDC.64 R10, c[0x0][0x238] ;  /* 0x00008e00ff0a7b82 */ /* 0x000e640000000a00 */
[C---:B------:R-:W-:Y:S02]  /*0a20*/  IMAD.WIDE R24, R20.reuse, 0x4, R24 ;  /* 0x0000000414187825 */ /* 0x040fe400078e0218 */
[----:B------:R-:W2:Y:S02]  /*0a30*/  LDG.E.EL R7, desc[UR4][R6.64] ;  /* 0x0000000406077981 */ /* 0x000ea4000c2e1900 */
[----:B------:R-:W-:-:S02]  /*0a40*/  IMAD.WIDE R22, R20, 0x4, R22 ;  /* 0x0000000414167825 */ /* 0x000fc400078e0216 */
[----:B------:R-:W4:Y:S02]  /*0a50*/  LDG.E.EL R24, desc[UR4][R24.64] ;  /* 0x0000000418187981 */ /* 0x000f24000c2e1900 */
[----:B------:R-:W-:Y:S02]  /*0a60*/  IMAD.WIDE R28, R20, 0x4, R28 ;  /* 0x00000004141c7825 */ /* 0x000fe400078e021c */
[----:B------:R-:W5:Y:S04]  /*0a70*/  LDG.E.EL R22, desc[UR4][R22.64] ;  /* 0x0000000416167981 */ /* 0x000f68000c2e1900 */
[----:B------:R-:W4:Y:S01]  /*0a80*/  LDG.E.EL R29, desc[UR4][R28.64] ;  /* 0x000000041c1d7981 */ /* 0x000f22000c2e1900 */
[----:B-1----:R-:W-:-:S04]  /*0a90*/  IMAD.WIDE R2, R3, 0x4, R10 ;  /* 0x0000000403027825 */ /* 0x002fc800078e020a */
[----:B---3--:R-:W-:-:S04]  /*0aa0*/  FADD R5, -R12, R5 ;  /* 0x000000050c057221 */ /* 0x008fc80000000100 */
[----:B------:R-:W-:Y:S01]  /*0ab0*/  FFMA R10, R18, R5, R12 ;  /* 0x00000005120a7223 */ /* 0x000fe2000000000c */
[----:B--2---:R-:W-:-:S04]  /*0ac0*/  FADD R11, -R4, R7 ;  /* 0x00000007040b7221 */ /* 0x004fc80000000100 */
[----:B------:R-:W-:Y:S01]  /*0ad0*/  FFMA R11, R19, R11, R4 ;  /* 0x0000000b130b7223 */ /* 0x000fe20000000004 */
[----:B-----5:R-:W-:Y:S01]  /*0ae0*/  FADD R0, -R13, R22 ;  /* 0x000000160d007221 */ /* 0x020fe20000000100 */
[----:B----4-:R-:W-:-:S03]  /*0af0*/  FADD R15, -R24, R29 ;  /* 0x0000001d180f7221 */ /* 0x010fc60000000100 */
[----:B------:R-:W-:Y:S01]  /*0b00*/  FFMA R18, R18, R0, R13 ;  /* 0x0000000012127223 */ /* 0x000fe2000000000d */
[----:B------:R-:W-:Y:S01]  /*0b10*/  FFMA R19, R19, R15, R24 ;  /* 0x0000000f13137223 */ /* 0x000fe20000000018 */
[----:B------:R-:W-:Y:S04]  /*0b20*/  STG.E.128 desc[UR4][R2.64], R8 ;  /* 0x0000000802007986 */ /* 0x000fe8000c101d04 */
[----:B------:R-:W-:Y:S01]  /*0b30*/  STG.E.128 desc[UR4][R2.64+0x800], R16 ;  /* 0x0008001002007986 */ /* 0x000fe2000c101d04 */
[----:B------:R-:W-:Y:S05]  /*0b40*/  EXIT ;  /* 0x000000000000794d */ /* 0x000fea0003800000 */
.L_x_0:
[----:B------:R-:W-:-:S00]  /*0b50*/  BRA `(.L_x_0) ;  /* 0xfffffffc00fc7947 */ /* 0x000fc0000383ffff */
[----:B------:R-:W-:-:S00]  /*0b60*/  NOP ;  /* 0x0000000000007918 */ /* 0x000fc00000000000 */
        /* <DEDUP_REMOVED lines=9> */
.L_x_1:


//--------------------- .nv.constant0.triton_poi_fused__unsafe_index_add_mul_sub_24 --------------------------
	.section	.nv.constant0.triton_poi_fused__unsafe_index_add_mul_sub_24,"a",@progbits
	.sectionflags	@""
	.align	4
.nv.constant0.triton_poi_fused__unsafe_index_add_mul_sub_24:
	.zero		580
